//
// Generated by NVIDIA NVVM Compiler
//
// Compiler Build ID: CL-36424714
// Cuda compilation tools, release 13.0, V13.0.88
// Based on NVVM 20.0.0
//

.version 9.0
.target sm_100
.address_size 64

	// .globl	_Z28tiled_matrix_multiply_kernelPfS_S_i
// _ZZ28tiled_matrix_multiply_kernelPfS_S_iE9shared_m1 has been demoted
// _ZZ28tiled_matrix_multiply_kernelPfS_S_iE9shared_m2 has been demoted

.visible .entry _Z28tiled_matrix_multiply_kernelPfS_S_i(
	.param .u64 .ptr .align 1 _Z28tiled_matrix_multiply_kernelPfS_S_i_param_0,
	.param .u64 .ptr .align 1 _Z28tiled_matrix_multiply_kernelPfS_S_i_param_1,
	.param .u64 .ptr .align 1 _Z28tiled_matrix_multiply_kernelPfS_S_i_param_2,
	.param .u32 _Z28tiled_matrix_multiply_kernelPfS_S_i_param_3
)
{
	.reg .pred 	%p<4>;
	.reg .b32 	%r<38>;
	.reg .b32 	%f<105>;
	.reg .b64 	%rd<13>;
	// demoted variable
	.shared .align 4 .b8 _ZZ28tiled_matrix_multiply_kernelPfS_S_iE9shared_m1[4096];
	// demoted variable
	.shared .align 4 .b8 _ZZ28tiled_matrix_multiply_kernelPfS_S_iE9shared_m2[4096];
	ld.param.u64 	%rd3, [_Z28tiled_matrix_multiply_kernelPfS_S_i_param_0];
	ld.param.u64 	%rd4, [_Z28tiled_matrix_multiply_kernelPfS_S_i_param_1];
	ld.param.u64 	%rd5, [_Z28tiled_matrix_multiply_kernelPfS_S_i_param_2];
	ld.param.u32 	%r20, [_Z28tiled_matrix_multiply_kernelPfS_S_i_param_3];
	mov.u32 	%r1, %tid.x;
	mov.u32 	%r2, %tid.y;
	mov.u32 	%r21, %ctaid.y;
	shl.b32 	%r22, %r21, 5;
	add.s32 	%r3, %r22, %r2;
	mov.u32 	%r23, %ctaid.x;
	shl.b32 	%r4, %r23, 5;
	add.s32 	%r5, %r4, %r1;
	setp.lt.s32 	%p1, %r20, 32;
	mov.f32 	%f104, 0f00000000;
	@%p1 bra 	$L__BB0_3;
	shl.b32 	%r24, %r2, 7;
	mov.u32 	%r25, _ZZ28tiled_matrix_multiply_kernelPfS_S_iE9shared_m1;
	add.s32 	%r6, %r25, %r24;
	shl.b32 	%r26, %r1, 2;
	add.s32 	%r7, %r6, %r26;
	mov.u32 	%r27, _ZZ28tiled_matrix_multiply_kernelPfS_S_iE9shared_m2;
	add.s32 	%r9, %r27, %r26;
	add.s32 	%r8, %r9, %r24;
	shr.s32 	%r28, %r20, 31;
	shr.u32 	%r29, %r28, 27;
	add.s32 	%r30, %r20, %r29;
	shr.s32 	%r31, %r30, 5;
	neg.s32 	%r37, %r31;
	mad.lo.s32 	%r36, %r20, %r3, %r1;
	mad.lo.s32 	%r32, %r2, %r20, %r1;
	add.s32 	%r35, %r32, %r4;
	shl.b32 	%r13, %r20, 5;
	cvta.to.global.u64 	%rd1, %rd3;
	cvta.to.global.u64 	%rd2, %rd4;
	mov.f32 	%f104, 0f00000000;
$L__BB0_2:
	mul.wide.s32 	%rd6, %r36, 4;
	add.s64 	%rd7, %rd1, %rd6;
	mul.wide.s32 	%rd8, %r35, 4;
	add.s64 	%rd9, %rd2, %rd8;
	ld.global.f32 	%f6, [%rd7];
	st.shared.f32 	[%r7], %f6;
	ld.global.f32 	%f7, [%rd9];
	st.shared.f32 	[%r8], %f7;
	bar.sync 	0;
	ld.shared.f32 	%f8, [%r6];
	ld.shared.f32 	%f9, [%r9];
	fma.rn.f32 	%f10, %f8, %f9, %f104;
	ld.shared.f32 	%f11, [%r6+4];
	ld.shared.f32 	%f12, [%r9+128];
	fma.rn.f32 	%f13, %f11, %f12, %f10;
	ld.shared.f32 	%f14, [%r6+8];
	ld.shared.f32 	%f15, [%r9+256];
	fma.rn.f32 	%f16, %f14, %f15, %f13;
	ld.shared.f32 	%f17, [%r6+12];
	ld.shared.f32 	%f18, [%r9+384];
	fma.rn.f32 	%f19, %f17, %f18, %f16;
	ld.shared.f32 	%f20, [%r6+16];
	ld.shared.f32 	%f21, [%r9+512];
	fma.rn.f32 	%f22, %f20, %f21, %f19;
	ld.shared.f32 	%f23, [%r6+20];
	ld.shared.f32 	%f24, [%r9+640];
	fma.rn.f32 	%f25, %f23, %f24, %f22;
	ld.shared.f32 	%f26, [%r6+24];
	ld.shared.f32 	%f27, [%r9+768];
	fma.rn.f32 	%f28, %f26, %f27, %f25;
	ld.shared.f32 	%f29, [%r6+28];
	ld.shared.f32 	%f30, [%r9+896];
	fma.rn.f32 	%f31, %f29, %f30, %f28;
	ld.shared.f32 	%f32, [%r6+32];
	ld.shared.f32 	%f33, [%r9+1024];
	fma.rn.f32 	%f34, %f32, %f33, %f31;
	ld.shared.f32 	%f35, [%r6+36];
	ld.shared.f32 	%f36, [%r9+1152];
	fma.rn.f32 	%f37, %f35, %f36, %f34;
	ld.shared.f32 	%f38, [%r6+40];
	ld.shared.f32 	%f39, [%r9+1280];
	fma.rn.f32 	%f40, %f38, %f39, %f37;
	ld.shared.f32 	%f41, [%r6+44];
	ld.shared.f32 	%f42, [%r9+1408];
	fma.rn.f32 	%f43, %f41, %f42, %f40;
	ld.shared.f32 	%f44, [%r6+48];
	ld.shared.f32 	%f45, [%r9+1536];
	fma.rn.f32 	%f46, %f44, %f45, %f43;
	ld.shared.f32 	%f47, [%r6+52];
	ld.shared.f32 	%f48, [%r9+1664];
	fma.rn.f32 	%f49, %f47, %f48, %f46;
	ld.shared.f32 	%f50, [%r6+56];
	ld.shared.f32 	%f51, [%r9+1792];
	fma.rn.f32 	%f52, %f50, %f51, %f49;
	ld.shared.f32 	%f53, [%r6+60];
	ld.shared.f32 	%f54, [%r9+1920];
	fma.rn.f32 	%f55, %f53, %f54, %f52;
	ld.shared.f32 	%f56, [%r6+64];
	ld.shared.f32 	%f57, [%r9+2048];
	fma.rn.f32 	%f58, %f56, %f57, %f55;
	ld.shared.f32 	%f59, [%r6+68];
	ld.shared.f32 	%f60, [%r9+2176];
	fma.rn.f32 	%f61, %f59, %f60, %f58;
	ld.shared.f32 	%f62, [%r6+72];
	ld.shared.f32 	%f63, [%r9+2304];
	fma.rn.f32 	%f64, %f62, %f63, %f61;
	ld.shared.f32 	%f65, [%r6+76];
	ld.shared.f32 	%f66, [%r9+2432];
	fma.rn.f32 	%f67, %f65, %f66, %f64;
	ld.shared.f32 	%f68, [%r6+80];
	ld.shared.f32 	%f69, [%r9+2560];
	fma.rn.f32 	%f70, %f68, %f69, %f67;
	ld.shared.f32 	%f71, [%r6+84];
	ld.shared.f32 	%f72, [%r9+2688];
	fma.rn.f32 	%f73, %f71, %f72, %f70;
	ld.shared.f32 	%f74, [%r6+88];
	ld.shared.f32 	%f75, [%r9+2816];
	fma.rn.f32 	%f76, %f74, %f75, %f73;
	ld.shared.f32 	%f77, [%r6+92];
	ld.shared.f32 	%f78, [%r9+2944];
	fma.rn.f32 	%f79, %f77, %f78, %f76;
	ld.shared.f32 	%f80, [%r6+96];
	ld.shared.f32 	%f81, [%r9+3072];
	fma.rn.f32 	%f82, %f80, %f81, %f79;
	ld.shared.f32 	%f83, [%r6+100];
	ld.shared.f32 	%f84, [%r9+3200];
	fma.rn.f32 	%f85, %f83, %f84, %f82;
	ld.shared.f32 	%f86, [%r6+104];
	ld.shared.f32 	%f87, [%r9+3328];
	fma.rn.f32 	%f88, %f86, %f87, %f85;
	ld.shared.f32 	%f89, [%r6+108];
	ld.shared.f32 	%f90, [%r9+3456];
	fma.rn.f32 	%f91, %f89, %f90, %f88;
	ld.shared.f32 	%f92, [%r6+112];
	ld.shared.f32 	%f93, [%r9+3584];
	fma.rn.f32 	%f94, %f92, %f93, %f91;
	ld.shared.f32 	%f95, [%r6+116];
	ld.shared.f32 	%f96, [%r9+3712];
	fma.rn.f32 	%f97, %f95, %f96, %f94;
	ld.shared.f32 	%f98, [%r6+120];
	ld.shared.f32 	%f99, [%r9+3840];
	fma.rn.f32 	%f100, %f98, %f99, %f97;
	ld.shared.f32 	%f101, [%r6+124];
	ld.shared.f32 	%f102, [%r9+3968];
	fma.rn.f32 	%f104, %f101, %f102, %f100;
	bar.sync 	0;
	add.s32 	%r37, %r37, 1;
	setp.ne.s32 	%p2, %r37, 0;
	add.s32 	%r36, %r36, 32;
	add.s32 	%r35, %r35, %r13;
	@%p2 bra 	$L__BB0_2;
$L__BB0_3:
	max.s32 	%r33, %r3, %r5;
	setp.ge.s32 	%p3, %r33, %r20;
	@%p3 bra 	$L__BB0_5;
	mad.lo.s32 	%r34, %r20, %r3, %r5;
	cvta.to.global.u64 	%rd10, %rd5;
	mul.wide.s32 	%rd11, %r34, 4;
	add.s64 	%rd12, %rd10, %rd11;
	st.global.f32 	[%rd12], %f104;
$L__BB0_5:
	ret;

}


// ===== COMPILED SASS (sm_100) =====

	.target	sm_100

	.elftype	@"ET_EXEC"


//--------------------- .note.nv.tkinfo           --------------------------
	.section	.note.nv.tkinfo,"",@"SHT_NOTE"
	.sectionflags	@"SHF_NOTE_NV_TKINFO"
	.tkinfo
        /*0018*/ 	.word	0x00000002
        /*0030*/ 	.string	""
        /*0030*/ 	.string	"ptxas"
        /*0030*/ 	.string	"Cuda compilation tools, release 13.0, V13.0.88"
        /*0030*/ 	.string	"Build cuda_13.0.r13.0/compiler.36424714_0"
        /*0030*/ 	.string	"-arch sm_100 -m 64 "



//--------------------- .note.nv.cuinfo           --------------------------
	.section	.note.nv.cuinfo,"",@"SHT_NOTE"
	.sectionflags	@"SHF_NOTE_NV_CUINFO"
        /*0018*/ 	.short	0x0002
        /*001a*/ 	.short	0x0064
        /*001c*/ 	.short	0x0082
	.zero		2


//--------------------- .nv.info                  --------------------------
	.section	.nv.info,"",@"SHT_CUDA_INFO"
	.align	4


	//----- nvinfo : EIATTR_REGCOUNT
	.align		4
        /*0000*/ 	.byte	0x04, 0x2f
        /*0002*/ 	.short	(.L_1 - .L_0)
	.align		4
.L_0:
        /*0004*/ 	.word	index@(_Z28tiled_matrix_multiply_kernelPfS_S_i)
        /*0008*/ 	.word	0x0000001e


	//----- nvinfo : EIATTR_FRAME_SIZE
	.align		4
.L_1:
        /*000c*/ 	.byte	0x04, 0x11
        /*000e*/ 	.short	(.L_3 - .L_2)
	.align		4
.L_2:
        /*0010*/ 	.word	index@(_Z28tiled_matrix_multiply_kernelPfS_S_i)
        /*0014*/ 	.word	0x00000000


	//----- nvinfo : EIATTR_MIN_STACK_SIZE
	.align		4
.L_3:
        /*0018*/ 	.byte	0x04, 0x12
        /*001a*/ 	.short	(.L_5 - .L_4)
	.align		4
.L_4:
        /*001c*/ 	.word	index@(_Z28tiled_matrix_multiply_kernelPfS_S_i)
        /*0020*/ 	.word	0x00000000
.L_5:


//--------------------- .nv.compat                --------------------------
	.section	.nv.compat,"",@"SHT_CUDA_COMPAT_INFO"
	.align	4
        /*0000*/ 	.byte	0x02, 0x09, 0x00, 0x00, 0x02, 0x02, 0x01, 0x00, 0x02, 0x05, 0x05, 0x00, 0x03, 0x07, 0x01, 0x01
        /*0010*/ 	.byte	0x02, 0x03, 0x00, 0x00, 0x02, 0x06, 0x01, 0x00, 0x04, 0x0b, 0x08, 0x00, 0x09, 0x00, 0x00, 0x00
        /*0020*/ 	.byte	0x00, 0x00, 0x00, 0x00


//--------------------- .nv.info._Z28tiled_matrix_multiply_kernelPfS_S_i --------------------------
	.section	.nv.info._Z28tiled_matrix_multiply_kernelPfS_S_i,"",@"SHT_CUDA_INFO"
	.sectionflags	@""
	.align	4


	//----- nvinfo : EIATTR_CUDA_API_VERSION
	.align		4
        /*0000*/ 	.byte	0x04, 0x37
        /*0002*/ 	.short	(.L_7 - .L_6)
.L_6:
        /*0004*/ 	.word	0x00000082


	//----- nvinfo : EIATTR_KPARAM_INFO
	.align		4
.L_7:
        /*0008*/ 	.byte	0x04, 0x17
        /*000a*/ 	.short	(.L_9 - .L_8)
.L_8:
        /*000c*/ 	.word	0x00000000
        /*0010*/ 	.short	0x0003
        /*0012*/ 	.short	0x0018
        /*0014*/ 	.byte	0x00, 0xf0, 0x11, 0x00


	//----- nvinfo : EIATTR_KPARAM_INFO
	.align		4
.L_9:
        /*0018*/ 	.byte	0x04, 0x17
        /*001a*/ 	.short	(.L_11 - .L_10)
.L_10:
        /*001c*/ 	.word	0x00000000
        /*0020*/ 	.short	0x0002
        /*0022*/ 	.short	0x0010
        /*0024*/ 	.byte	0x00, 0xf5, 0x21, 0x00


	//----- nvinfo : EIATTR_KPARAM_INFO
	.align		4
.L_11:
        /*0028*/ 	.byte	0x04, 0x17
        /*002a*/ 	.short	(.L_13 - .L_12)
.L_12:
        /*002c*/ 	.word	0x00000000
        /*0030*/ 	.short	0x0001
        /*0032*/ 	.short	0x0008
        /*0034*/ 	.byte	0x00, 0xf5, 0x21, 0x00


	//----- nvinfo : EIATTR_KPARAM_INFO
	.align		4
.L_13:
        /*0038*/ 	.byte	0x04, 0x17
        /*003a*/ 	.short	(.L_15 - .L_14)
.L_14:
        /*003c*/ 	.word	0x00000000
        /*0040*/ 	.short	0x0000
        /*0042*/ 	.short	0x0000
        /*0044*/ 	.byte	0x00, 0xf5, 0x21, 0x00


	//----- nvinfo : EIATTR_SPARSE_MMA_MASK
	.align		4
.L_15:
        /*0048*/ 	.byte	0x03, 0x50
        /*004a*/ 	.short	0x0000


	//----- nvinfo : EIATTR_MAXREG_COUNT
	.align		4
        /*004c*/ 	.byte	0x03, 0x1b
        /*004e*/ 	.short	0x00ff


	//----- nvinfo : EIATTR_NUM_BARRIERS
	.align		4
        /*0050*/ 	.byte	0x02, 0x4c
        /*0052*/ 	.byte	0x01
	.zero		1


	//----- nvinfo : EIATTR_MERCURY_ISA_VERSION
	.align		4
        /*0054*/ 	.byte	0x03, 0x5f
        /*0056*/ 	.short	0x0101


	//----- nvinfo : EIATTR_VRC_CTA_INIT_COUNT
	.align		4
        /*0058*/ 	.byte	0x02, 0x4a
	.zero		1
	.zero		1


	//----- nvinfo : EIATTR_EXIT_INSTR_OFFSETS
	.align		4
        /*005c*/ 	.byte	0x04, 0x1c
        /*005e*/ 	.short	(.L_17 - .L_16)


	//   ....[0]....
.L_16:
        /*0060*/ 	.word	0x00000760


	//   ....[1]....
        /*0064*/ 	.word	0x000007b0


	//----- nvinfo : EIATTR_CBANK_PARAM_SIZE
	.align		4
.L_17:
        /*0068*/ 	.byte	0x03, 0x19
        /*006a*/ 	.short	0x001c


	//----- nvinfo : EIATTR_PARAM_CBANK
	.align		4
        /*006c*/ 	.byte	0x04, 0x0a
        /*006e*/ 	.short	(.L_19 - .L_18)
	.align		4
.L_18:
        /*0070*/ 	.word	index@(.nv.constant0._Z28tiled_matrix_multiply_kernelPfS_S_i)
        /*0074*/ 	.short	0x0380
        /*0076*/ 	.short	0x001c


	//----- nvinfo : EIATTR_SW_WAR
	.align		4
.L_19:
        /*0078*/ 	.byte	0x04, 0x36
        /*007a*/ 	.short	(.L_21 - .L_20)
.L_20:
        /*007c*/ 	.word	0x00000008
.L_21:


//--------------------- .nv.callgraph             --------------------------
	.section	.nv.callgraph,"",@"SHT_CUDA_CALLGRAPH"
	.align	4
	.sectionentsize	8
	.align		4
        /*0000*/ 	.word	0x00000000
	.align		4
        /*0004*/ 	.word	0xffffffff
	.align		4
        /*0008*/ 	.word	0x00000000
	.align		4
        /*000c*/ 	.word	0xfffffffe
	.align		4
        /*0010*/ 	.word	0x00000000
	.align		4
        /*0014*/ 	.word	0xfffffffd
	.align		4
        /*0018*/ 	.word	0x00000000
	.align		4
        /*001c*/ 	.word	0xfffffffc


//--------------------- .text._Z28tiled_matrix_multiply_kernelPfS_S_i --------------------------
	.section	.text._Z28tiled_matrix_multiply_kernelPfS_S_i,"ax",@progbits
	.align	128
        .global         _Z28tiled_matrix_multiply_kernelPfS_S_i
        .type           _Z28tiled_matrix_multiply_kernelPfS_S_i,@function
        .size           _Z28tiled_matrix_multiply_kernelPfS_S_i,(.L_x_3 - _Z28tiled_matrix_multiply_kernelPfS_S_i)
        .other          _Z28tiled_matrix_multiply_kernelPfS_S_i,@"STO_CUDA_ENTRY STV_DEFAULT"
_Z28tiled_matrix_multiply_kernelPfS_S_i:
.text._Z28tiled_matrix_multiply_kernelPfS_S_i:
[----:B------:R-:W-:Y:S01]  /*0000*/  LDC R1, c[0x0][0x37c] ;  /* 0x0000df00ff017b82 */ /* 0x000fe20000000800 */
[----:B------:R-:W0:Y:S07]  /*0010*/  S2R R5, SR_TID.Y ;  /* 0x0000000000057919 */ /* 0x000e2e0000002200 */
[----:B------:R-:W1:Y:S01]  /*0020*/  LDC R0, c[0x0][0x398] ;  /* 0x0000e600ff007b82 */ /* 0x000e620000000800 */
[----:B------:R-:W2:Y:S01]  /*0030*/  LDCU.64 UR8, c[0x0][0x358] ;  /* 0x00006b00ff0877ac */ /* 0x000ea20008000a00 */
[----:B------:R-:W-:Y:S01]  /*0040*/  HFMA2 R19, -RZ, RZ, 0, 0 ;  /* 0x00000000ff137431 */ /* 0x000fe200000001ff */
[----:B------:R-:W0:Y:S01]  /*0050*/  S2R R18, SR_CTAID.Y ;  /* 0x0000000000127919 */ /* 0x000e220000002600 */
[----:B------:R-:W3:Y:S01]  /*0060*/  S2R R7, SR_TID.X ;  /* 0x0000000000077919 */ /* 0x000ee20000002100 */
[----:B------:R-:W3:Y:S01]  /*0070*/  S2R R6, SR_CTAID.X ;  /* 0x0000000000067919 */ /* 0x000ee20000002500 */
[----:B-1----:R-:W-:-:S02]  /*0080*/  ISETP.GE.AND P1, PT, R0, 0x20, PT ;  /* 0x000000200000780c */ /* 0x002fc40003f26270 */
[----:B0-----:R-:W-:Y:S02]  /*0090*/  LEA R18, R18, R5, 0x5 ;  /* 0x0000000512127211 */ /* 0x001fe400078e28ff */
[----:B---3--:R-:W-:-:S04]  /*00a0*/  LEA R17, R6, R7, 0x5 ;  /* 0x0000000706117211 */ /* 0x008fc800078e28ff */
[----:B------:R-:W-:-:S04]  /*00b0*/  VIMNMX R3, PT, PT, R18, R17, !PT ;  /* 0x0000001112037248 */ /* 0x000fc80007fe0100 */
[----:B------:R-:W-:Y:S01]  /*00c0*/  ISETP.GE.AND P0, PT, R3, R0, PT ;  /* 0x000000000300720c */ /* 0x000fe20003f06270 */
[----:B--2---:R-:W-:-:S12]  /*00d0*/  @!P1 BRA `(.L_x_0) ;  /* 0x0000000400a09947 */ /* 0x004fd80003800000 */
[----:B------:R-:W0:Y:S01]  /*00e0*/  S2UR UR6, SR_CgaCtaId ;  /* 0x00000000000679c3 */ /* 0x000e220000008800 */
[----:B------:R-:W-:Y:S01]  /*00f0*/  UMOV UR4, 0x400 ;  /* 0x0000040000047882 */ /* 0x000fe20000000000 */
[----:B------:R-:W-:Y:S01]  /*0100*/  SHF.R.S32.HI R3, RZ, 0x1f, R0 ;  /* 0x0000001fff037819 */ /* 0x000fe20000011400 */
[----:B------:R-:W-:Y:S01]  /*0110*/  UIADD3 UR5, UPT, UPT, UR4, 0x1000, URZ ;  /* 0x0000100004057890 */ /* 0x000fe2000fffe0ff */
[-CC-:B------:R-:W-:Y:S01]  /*0120*/  IMAD R2, R5, R0.reuse, R7.reuse ;  /* 0x0000000005027224 */ /* 0x180fe200078e0207 */
[----:B------:R-:W-:Y:S02]  /*0130*/  MOV R19, RZ ;  /* 0x000000ff00137202 */ /* 0x000fe40000000f00 */
[----:B------:R-:W-:Y:S01]  /*0140*/  LEA.HI R4, R3, R0, RZ, 0x5 ;  /* 0x0000000003047211 */ /* 0x000fe200078f28ff */
[----:B------:R-:W1:Y:S01]  /*0150*/  LDC.64 R22, c[0x0][0x380] ;  /* 0x0000e000ff167b82 */ /* 0x000e620000000a00 */
[----:B------:R-:W-:Y:S01]  /*0160*/  LEA R3, R6, R2, 0x5 ;  /* 0x0000000206037211 */ /* 0x000fe200078e28ff */
[----:B------:R-:W-:Y:S01]  /*0170*/  IMAD R2, R18, R0, R7 ;  /* 0x0000000012027224 */ /* 0x000fe200078e0207 */
[----:B------:R-:W-:-:S04]  /*0180*/  SHF.R.S32.HI R4, RZ, 0x5, R4 ;  /* 0x00000005ff047819 */ /* 0x000fc80000011404 */
[----:B------:R-:W-:Y:S01]  /*0190*/  IADD3 R4, PT, PT, -R4, RZ, RZ ;  /* 0x000000ff04047210 */ /* 0x000fe20007ffe1ff */
[----:B------:R-:W2:Y:S01]  /*01a0*/  LDC.64 R20, c[0x0][0x388] ;  /* 0x0000e200ff147b82 */ /* 0x000ea20000000a00 */
[----:B0-----:R-:W-:Y:S02]  /*01b0*/  ULEA UR4, UR6, UR4, 0x18 ;  /* 0x0000000406047291 */ /* 0x001fe4000f8ec0ff */
[----:B------:R-:W-:-:S04]  /*01c0*/  ULEA UR5, UR6, UR5, 0x18 ;  /* 0x0000000506057291 */ /* 0x000fc8000f8ec0ff */
[----:B------:R-:W-:Y:S02]  /*01d0*/  LEA R16, R5, UR4, 0x7 ;  /* 0x0000000405107c11 */ /* 0x000fe4000f8e38ff */
[C---:B------:R-:W-:Y:S02]  /*01e0*/  LEA R6, R7.reuse, UR5, 0x2 ;  /* 0x0000000507067c11 */ /* 0x040fe4000f8e10ff */
[----:B------:R-:W-:Y:S02]  /*01f0*/  LEA R7, R7, R16, 0x2 ;  /* 0x0000001007077211 */ /* 0x000fe400078e10ff */
[----:B------:R-:W-:-:S07]  /*0200*/  LEA R5, R5, R6, 0x7 ;  /* 0x0000000605057211 */ /* 0x000fce00078e38ff */
.L_x_1:
[----:B-1----:R-:W-:-:S04]  /*0210*/  IMAD.WIDE R8, R2, 0x4, R22 ;  /* 0x0000000402087825 */ /* 0x002fc800078e0216 */
[----:B--2---:R-:W-:Y:S02]  /*0220*/  IMAD.WIDE R10, R3, 0x4, R20 ;  /* 0x00000004030a7825 */ /* 0x004fe400078e0214 */
[----:B------:R-:W2:Y:S04]  /*0230*/  LDG.E R8, desc[UR8][R8.64] ;  /* 0x0000000808087981 */ /* 0x000ea8000c1e1900 */
[----:B------:R-:W3:Y:S01]  /*0240*/  LDG.E R24, desc[UR8][R10.64] ;  /* 0x000000080a187981 */ /* 0x000ee2000c1e1900 */
[----:B------:R-:W-:Y:S02]  /*0250*/  IADD3 R4, PT, PT, R4, 0x1, RZ ;  /* 0x0000000104047810 */ /* 0x000fe40007ffe0ff */
[----:B------:R-:W-:Y:S02]  /*0260*/  IADD3 R2, PT, PT, R2, 0x20, RZ ;  /* 0x0000002002027810 */ /* 0x000fe40007ffe0ff */
[----:B------:R-:W-:-:S02]  /*0270*/  ISETP.NE.AND P1, PT, R4, RZ, PT ;  /* 0x000000ff0400720c */ /* 0x000fc40003f25270 */
[----:B------:R-:W-:Y:S01]  /*0280*/  LEA R3, R0, R3, 0x5 ;  /* 0x0000000300037211 */ /* 0x000fe200078e28ff */
[----:B--2---:R-:W-:Y:S04]  /*0290*/  STS [R7], R8 ;  /* 0x0000000807007388 */ /* 0x004fe80000000800 */
[----:B---3--:R-:W-:Y:S01]  /*02a0*/  STS [R5], R24 ;  /* 0x0000001805007388 */ /* 0x008fe20000000800 */
[----:B------:R-:W-:Y:S06]  /*02b0*/  BAR.SYNC.DEFER_BLOCKING 0x0 ;  /* 0x0000000000007b1d */ /* 0x000fec0000010000 */
[----:B------:R-:W-:Y:S04]  /*02c0*/  LDS R26, [R6] ;  /* 0x00000000061a7984 */ /* 0x000fe80000000800 */
[----:B------:R-:W0:Y:S04]  /*02d0*/  LDS.128 R12, [R16] ;  /* 0x00000000100c7984 */ /* 0x000e280000000c00 */
[----:B------:R-:W1:Y:S04]  /*02e0*/  LDS R27, [R6+0x80] ;  /* 0x00008000061b7984 */ /* 0x000e680000000800 */
[----:B------:R-:W2:Y:S04]  /*02f0*/  LDS R25, [R6+0x100] ;  /* 0x0001000006197984 */ /* 0x000ea80000000800 */
[----:B------:R-:W-:Y:S01]  /*0300*/  LDS.128 R8, [R16+0x10] ;  /* 0x0000100010087984 */ /* 0x000fe20000000c00 */
[----:B0-----:R-:W-:-:S03]  /*0310*/  FFMA R12, R12, R26, R19 ;  /* 0x0000001a0c0c7223 */ /* 0x001fc60000000013 */
[----:B------:R-:W0:Y:S01]  /*0320*/  LDS R19, [R6+0x180] ;  /* 0x0001800006137984 */ /* 0x000e220000000800 */
[----:B-1----:R-:W-:-:S03]  /*0330*/  FFMA R26, R27, R13, R12 ;  /* 0x0000000d1b1a7223 */ /* 0x002fc6000000000c */
[----:B------:R-:W1:Y:S01]  /*0340*/  LDS R13, [R6+0x200] ;  /* 0x00020000060d7984 */ /* 0x000e620000000800 */
[----:B--2---:R-:W-:-:S03]  /*0350*/  FFMA R14, R25, R14, R26 ;  /* 0x0000000e190e7223 */ /* 0x004fc6000000001a */
[----:B------:R-:W2:Y:S04]  /*0360*/  LDS R12, [R6+0x280] ;  /* 0x00028000060c7984 */ /* 0x000ea80000000800 */
[----:B------:R-:W-:Y:S01]  /*0370*/  LDS R25, [R6+0x380] ;  /* 0x0003800006197984 */ /* 0x000fe20000000800 */
[----:B0-----:R-:W-:-:S03]  /*0380*/  FFMA R15, R19, R15, R14 ;  /* 0x0000000f130f7223 */ /* 0x001fc6000000000e */
[----:B------:R-:W0:Y:S01]  /*0390*/  LDS R19, [R6+0x300] ;  /* 0x0003000006137984 */ /* 0x000e220000000800 */
[----:B-1----:R-:W-:-:S03]  /*03a0*/  FFMA R13, R8, R13, R15 ;  /* 0x0000000d080d7223 */ /* 0x002fc6000000000f */
[----:B------:R-:W-:Y:S01]  /*03b0*/  LDS R8, [R6+0x480] ;  /* 0x0004800006087984 */ /* 0x000fe20000000800 */
[----:B--2---:R-:W-:-:S03]  /*03c0*/  FFMA R24, R12, R9, R13 ;  /* 0x000000090c187223 */ /* 0x004fc6000000000d */
[----:B------:R-:W-:Y:S04]  /*03d0*/  LDS R9, [R6+0x400] ;  /* 0x0004000006097984 */ /* 0x000fe80000000800 */
[----:B------:R-:W1:Y:S01]  /*03e0*/  LDS.128 R12, [R16+0x20] ;  /* 0x00002000100c7984 */ /* 0x000e620000000c00 */
[----:B0-----:R-:W-:-:S03]  /*03f0*/  FFMA R10, R19, R10, R24 ;  /* 0x0000000a130a7223 */ /* 0x001fc60000000018 */
[----:B------:R-:W0:Y:S01]  /*0400*/  LDS R19, [R6+0x500] ;  /* 0x0005000006137984 */ /* 0x000e220000000800 */
[----:B------:R-:W-:-:S03]  /*0410*/  FFMA R11, R25, R11, R10 ;  /* 0x0000000b190b7223 */ /* 0x000fc6000000000a */
[----:B------:R-:W2:Y:S01]  /*0420*/  LDS R25, [R6+0x580] ;  /* 0x0005800006197984 */ /* 0x000ea20000000800 */
[----:B-1----:R-:W-:-:S03]  /*0430*/  FFMA R9, R12, R9, R11 ;  /* 0x000000090c097223 */ /* 0x002fc6000000000b */
[----:B------:R-:W-:Y:S01]  /*0440*/  LDS R12, [R6+0x680] ;  /* 0x00068000060c7984 */ /* 0x000fe20000000800 */
[----:B------:R-:W-:-:S03]  /*0450*/  FFMA R24, R8, R13, R9 ;  /* 0x0000000d08187223 */ /* 0x000fc60000000009 */
[----:B------:R-:W-:Y:S04]  /*0460*/  LDS R13, [R6+0x600] ;  /* 0x00060000060d7984 */ /* 0x000fe80000000800 */
[----:B------:R-:W1:Y:S01]  /*0470*/  LDS.128 R8, [R16+0x30] ;  /* 0x0000300010087984 */ /* 0x000e620000000c00 */
[----:B0-----:R-:W-:-:S03]  /*0480*/  FFMA R14, R19, R14, R24 ;  /* 0x0000000e130e7223 */ /* 0x001fc60000000018 */
[----:B------:R-:W0:Y:S01]  /*0490*/  LDS R19, [R6+0x700] ;  /* 0x0007000006137984 */ /* 0x000e220000000800 */
[----:B--2---:R-:W-:-:S03]  /*04a0*/  FFMA R15, R25, R15, R14 ;  /* 0x0000000f190f7223 */ /* 0x004fc6000000000e */
        /* <DEDUP_REMOVED lines=16> */
[----:B------:R-:W-:Y:S01]  /*05b0*/  LDS R24, [R6+0xc80] ;  /* 0x000c800006187984 */ /* 0x000fe20000000800 */
[----:B--2---:R-:W-:-:S03]  /*05c0*/  FFMA R15, R25, R15, R14 ;  /* 0x0000000f190f7223 */ /* 0x004fc6000000000e */
[----:B------:R-:W0:Y:S04]  /*05d0*/  LDS R25, [R6+0xb00] ;  /* 0x000b000006197984 */ /* 0x000e280000000800 */
[----:B------:R-:W-:Y:S01]  /*05e0*/  LDS R19, [R6+0xd00] ;  /* 0x000d000006137984 */ /* 0x000fe20000000800 */
[----:B-1----:R-:W-:-:S03]  /*05f0*/  FFMA R13, R8, R13, R15 ;  /* 0x0000000d080d7223 */ /* 0x002fc6000000000f */
[----:B------:R-:W1:Y:S01]  /*0600*/  LDS R8, [R6+0xb80] ;  /* 0x000b800006087984 */ /* 0x000e620000000800 */
[----:B------:R-:W-:-:S03]  /*0610*/  FFMA R26, R12, R9, R13 ;  /* 0x000000090c1a7223 */ /* 0x000fc6000000000d */
[----:B------:R-:W-:Y:S04]  /*0620*/  LDS R9, [R6+0xc00] ;  /* 0x000c000006097984 */ /* 0x000fe80000000800 */
[----:B------:R-:W2:Y:S01]  /*0630*/  LDS.128 R12, [R16+0x60] ;  /* 0x00006000100c7984 */ /* 0x000ea20000000c00 */
[----:B0-----:R-:W-:-:S04]  /*0640*/  FFMA R25, R25, R10, R26 ;  /* 0x0000000a19197223 */ /* 0x001fc8000000001a */
[----:B-1----:R-:W-:Y:S02]  /*0650*/  FFMA R11, R8, R11, R25 ;  /* 0x0000000b080b7223 */ /* 0x002fe40000000019 */
[----:B------:R-:W-:Y:S02]  /*0660*/  LDS R25, [R6+0xf80] ;  /* 0x000f800006197984 */ /* 0x000fe40000000800 */
[----:B--2---:R-:W-:Y:S02]  /*0670*/  FFMA R9, R12, R9, R11 ;  /* 0x000000090c097223 */ /* 0x004fe4000000000b */
[----:B------:R-:W0:Y:S02]  /*0680*/  LDS R12, [R6+0xd80] ;  /* 0x000d8000060c7984 */ /* 0x000e240000000800 */
[----:B------:R-:W-:Y:S02]  /*0690*/  FFMA R26, R24, R13, R9 ;  /* 0x0000000d181a7223 */ /* 0x000fe40000000009 */
[----:B------:R-:W-:Y:S02]  /*06a0*/  LDS R13, [R6+0xe00] ;  /* 0x000e0000060d7984 */ /* 0x000fe40000000800 */
[----:B------:R-:W-:-:S02]  /*06b0*/  FFMA R19, R19, R14, R26 ;  /* 0x0000000e13137223 */ /* 0x000fc4000000001a */
[----:B------:R-:W1:Y:S04]  /*06c0*/  LDS.128 R8, [R16+0x70] ;  /* 0x0000700010087984 */ /* 0x000e680000000c00 */
[----:B------:R-:W2:Y:S04]  /*06d0*/  LDS R24, [R6+0xe80] ;  /* 0x000e800006187984 */ /* 0x000ea80000000800 */
[----:B------:R-:W3:Y:S01]  /*06e0*/  LDS R14, [R6+0xf00] ;  /* 0x000f0000060e7984 */ /* 0x000ee20000000800 */
[----:B0-----:R-:W-:-:S04]  /*06f0*/  FFMA R15, R12, R15, R19 ;  /* 0x0000000f0c0f7223 */ /* 0x001fc80000000013 */
[----:B-1----:R-:W-:-:S04]  /*0700*/  FFMA R13, R8, R13, R15 ;  /* 0x0000000d080d7223 */ /* 0x002fc8000000000f */
[----:B--2---:R-:W-:-:S04]  /*0710*/  FFMA R9, R24, R9, R13 ;  /* 0x0000000918097223 */ /* 0x004fc8000000000d */
[----:B---3--:R-:W-:-:S04]  /*0720*/  FFMA R10, R14, R10, R9 ;  /* 0x0000000a0e0a7223 */ /* 0x008fc80000000009 */
[----:B------:R-:W-:Y:S01]  /*0730*/  FFMA R19, R25, R11, R10 ;  /* 0x0000000b19137223 */ /* 0x000fe2000000000a */
[----:B------:R-:W-:Y:S06]  /*0740*/  BAR.SYNC.DEFER_BLOCKING 0x0 ;  /* 0x0000000000007b1d */ /* 0x000fec0000010000 */
[----:B------:R-:W-:Y:S05]  /*0750*/  @P1 BRA `(.L_x_1) ;  /* 0xfffffff800ac1947 */ /* 0x000fea000383ffff */
.L_x_0:
[----:B------:R-:W-:Y:S05]  /*0760*/  @P0 EXIT ;  /* 0x000000000000094d */ /* 0x000fea0003800000 */
[----:B------:R-:W0:Y:S01]  /*0770*/  LDC.64 R2, c[0x0][0x390] ;  /* 0x0000e400ff027b82 */ /* 0x000e220000000a00 */
[----:B------:R-:W-:-:S04]  /*0780*/  IMAD R17, R18, R0, R17 ;  /* 0x0000000012117224 */ /* 0x000fc800078e0211 */
[----:B0-----:R-:W-:-:S05]  /*0790*/  IMAD.WIDE R2, R17, 0x4, R2 ;  /* 0x0000000411027825 */ /* 0x001fca00078e0202 */
[----:B------:R-:W-:Y:S01]  /*07a0*/  STG.E desc[UR8][R2.64], R19 ;  /* 0x0000001302007986 */ /* 0x000fe2000c101908 */
[----:B------:R-:W-:Y:S05]  /*07b0*/  EXIT ;  /* 0x000000000000794d */ /* 0x000fea0003800000 */
.L_x_2:
[----:B------:R-:W-:-:S00]  /*07c0*/  BRA `(.L_x_2) ;  /* 0xfffffffc00fc7947 */ /* 0x000fc0000383ffff */
[----:B------:R-:W-:-:S00]  /*07d0*/  NOP ;  /* 0x0000000000007918 */ /* 0x000fc00000000000 */
        /* <DEDUP_REMOVED lines=10> */
.L_x_3:


//--------------------- .nv.shared._Z28tiled_matrix_multiply_kernelPfS_S_i --------------------------
	.section	.nv.shared._Z28tiled_matrix_multiply_kernelPfS_S_i,"aw",@nobits
	.sectionflags	@""
	.align	4
.nv.shared._Z28tiled_matrix_multiply_kernelPfS_S_i:
	.zero		9216


//--------------------- .nv.shared.reserved.0     --------------------------
	.section	.nv.shared.reserved.0,"aw",@nobits
	.weak		__nv_reservedSMEM_offset_0_alias
	.size		__nv_reservedSMEM_offset_0_alias, 0, 64
	.other		__nv_reservedSMEM_offset_0_alias,@"STO_CUDA_RESERVED_SHARED STV_DEFAULT"
__nv_reservedSMEM_offset_0_alias:
	.zero		0
	.zero		64


//--------------------- .nv.constant0._Z28tiled_matrix_multiply_kernelPfS_S_i --------------------------
	.section	.nv.constant0._Z28tiled_matrix_multiply_kernelPfS_S_i,"a",@progbits
	.sectionflags	@""
	.align	4
.nv.constant0._Z28tiled_matrix_multiply_kernelPfS_S_i:
	.zero		924


//--------------------- SYMBOLS --------------------------

	.type		.nv.reservedSmem.offset0,@object
	.size		.nv.reservedSmem.offset0,0x4
	.type		.nv.reservedSmem.cap,@object
	.size		.nv.reservedSmem.cap,0x4
